	.headerflags	@"EF_CUDA_TEXMODE_UNIFIED EF_CUDA_64BIT_ADDRESS EF_CUDA_ACCELERATORS EF_CUDA_SM90 EF_CUDA_VIRTUAL_SM(EF_CUDA_SM90)"
	.elftype	@"ET_EXEC"


//--------------------- .nv.info                  --------------------------
	.section	.nv.info,"",@"SHT_CUDA_INFO"
	.align	4


	//----- nvinfo : EIATTR_REGCOUNT
	.align		4
        /*0000*/ 	.byte	0x04, 0x2f
        /*0002*/ 	.short	(.L_1 - .L_0)
	.align		4
.L_0:
        /*0004*/ 	.word	index@(triton_poi_fused_cat_84)
        /*0008*/ 	.word	0x0000000e


	//----- nvinfo : EIATTR_MIN_STACK_SIZE
	.align		4
.L_1:
        /*000c*/ 	.byte	0x04, 0x12
        /*000e*/ 	.short	(.L_3 - .L_2)
	.align		4
.L_2:
        /*0010*/ 	.word	index@(triton_poi_fused_cat_84)
        /*0014*/ 	.word	0x00000000


	//----- nvinfo : EIATTR_FRAME_SIZE
	.align		4
.L_3:
        /*0018*/ 	.byte	0x04, 0x11
        /*001a*/ 	.short	(.L_5 - .L_4)
	.align		4
.L_4:
        /*001c*/ 	.word	index@(triton_poi_fused_cat_84)
        /*0020*/ 	.word	0x00000000


	//----- nvinfo : EIATTR_MIN_STACK_SIZE
	.align		4
.L_5:
        /*0024*/ 	.byte	0x04, 0x12
        /*0026*/ 	.short	(.L_7 - .L_6)
	.align		4
.L_6:
        /*0028*/ 	.word	index@(triton_poi_fused_cat_84)
        /*002c*/ 	.word	0x00000000
.L_7:


//--------------------- .nv.info.triton_poi_fused_cat_84 --------------------------
	.section	.nv.info.triton_poi_fused_cat_84,"",@"SHT_CUDA_INFO"
	.sectionflags	@""
	.align	4


	//----- nvinfo : EIATTR_CUDA_API_VERSION
	.align		4
        /*0000*/ 	.byte	0x04, 0x37
        /*0002*/ 	.short	(.L_9 - .L_8)
.L_8:
        /*0004*/ 	.word	0x0000007c


	//----- nvinfo : EIATTR_KPARAM_INFO
	.align		4
.L_9:
        /*0008*/ 	.byte	0x04, 0x17
        /*000a*/ 	.short	(.L_11 - .L_10)
.L_10:
        /*000c*/ 	.word	0x00000000
        /*0010*/ 	.short	0x0003
        /*0012*/ 	.short	0x0018
        /*0014*/ 	.byte	0x00, 0xf0, 0x11, 0x00


	//----- nvinfo : EIATTR_KPARAM_INFO
	.align		4
.L_11:
        /*0018*/ 	.byte	0x04, 0x17
        /*001a*/ 	.short	(.L_13 - .L_12)
.L_12:
        /*001c*/ 	.word	0x00000000
        /*0020*/ 	.short	0x0002
        /*0022*/ 	.short	0x0010
        /*0024*/ 	.byte	0x00, 0xf4, 0x21, 0x00


	//----- nvinfo : EIATTR_KPARAM_INFO
	.align		4
.L_13:
        /*0028*/ 	.byte	0x04, 0x17
        /*002a*/ 	.short	(.L_15 - .L_14)
.L_14:
        /*002c*/ 	.word	0x00000000
        /*0030*/ 	.short	0x0001
        /*0032*/ 	.short	0x0008
        /*0034*/ 	.byte	0x00, 0xf4, 0x21, 0x00


	//----- nvinfo : EIATTR_KPARAM_INFO
	.align		4
.L_15:
        /*0038*/ 	.byte	0x04, 0x17
        /*003a*/ 	.short	(.L_17 - .L_16)
.L_16:
        /*003c*/ 	.word	0x00000000
        /*0040*/ 	.short	0x0000
        /*0042*/ 	.short	0x0000
        /*0044*/ 	.byte	0x00, 0xf4, 0x21, 0x00


	//----- nvinfo : EIATTR_SPARSE_MMA_MASK
	.align		4
.L_17:
        /*0048*/ 	.byte	0x03, 0x50
        /*004a*/ 	.short	0x0000


	//----- nvinfo : EIATTR_MAXREG_COUNT
	.align		4
        /*004c*/ 	.byte	0x03, 0x1b
        /*004e*/ 	.short	0x00ff


	//----- nvinfo : EIATTR_EXIT_INSTR_OFFSETS
	.align		4
        /*0050*/ 	.byte	0x04, 0x1c
        /*0052*/ 	.short	(.L_19 - .L_18)


	//   ....[0]....
.L_18:
        /*0054*/ 	.word	0x00000170


	//   ....[1]....
        /*0058*/ 	.word	0x00000190


	//----- nvinfo : EIATTR_REQNTID
	.align		4
.L_19:
        /*005c*/ 	.byte	0x04, 0x10
        /*005e*/ 	.short	(.L_21 - .L_20)
.L_20:
        /*0060*/ 	.word	0x00000080
        /*0064*/ 	.word	0x00000001
        /*0068*/ 	.word	0x00000001


	//----- nvinfo : EIATTR_CBANK_PARAM_SIZE
	.align		4
.L_21:
        /*006c*/ 	.byte	0x03, 0x19
        /*006e*/ 	.short	0x001c


	//----- nvinfo : EIATTR_PARAM_CBANK
	.align		4
        /*0070*/ 	.byte	0x04, 0x0a
        /*0072*/ 	.short	(.L_23 - .L_22)
	.align		4
.L_22:
        /*0074*/ 	.word	index@(.nv.constant0.triton_poi_fused_cat_84)
        /*0078*/ 	.short	0x0210
        /*007a*/ 	.short	0x001c


	//----- nvinfo : EIATTR_SW_WAR
	.align		4
.L_23:
        /*007c*/ 	.byte	0x04, 0x36
        /*007e*/ 	.short	(.L_25 - .L_24)
.L_24:
        /*0080*/ 	.word	0x00000008
.L_25:


//--------------------- .nv.callgraph             --------------------------
	.section	.nv.callgraph,"",@"SHT_CUDA_CALLGRAPH"
	.align	4
	.sectionentsize	8
	.align		4
        /*0000*/ 	.word	0x00000000
	.align		4
        /*0004*/ 	.word	0xffffffff
	.align		4
        /*0008*/ 	.word	0x00000000
	.align		4
        /*000c*/ 	.word	0xfffffffe
	.align		4
        /*0010*/ 	.word	0x00000000
	.align		4
        /*0014*/ 	.word	0xfffffffd
	.align		4
        /*0018*/ 	.word	0x00000000
	.align		4
        /*001c*/ 	.word	0xfffffffc


//--------------------- .text.triton_poi_fused_cat_84 --------------------------
	.section	.text.triton_poi_fused_cat_84,"ax",@progbits
	.align	128
        .global         triton_poi_fused_cat_84
        .type           triton_poi_fused_cat_84,@function
        .size           triton_poi_fused_cat_84,(.L_x_1 - triton_poi_fused_cat_84)
        .other          triton_poi_fused_cat_84,@"STO_CUDA_ENTRY STV_DEFAULT"
triton_poi_fused_cat_84:
.text.triton_poi_fused_cat_84:
[----:B------:R-:W0:Y:S02]  /*0000*/  LDC R1, c[0x0][0x28] ;  /* 0x00000a00ff017b82 */ /* 0x000e240000000800 */
[----:B------:R-:W1:Y:S01]  /*0010*/  S2R R0, SR_TID.X ;  /* 0x0000000000007919 */ /* 0x000e620000002100 */
[----:B------:R-:W2:Y:S01]  /*0020*/  LDC.64 R2, c[0x0][0x210] ;  /* 0x00008400ff027b82 */ /* 0x000ea20000000a00 */
[----:B------:R-:W-:Y:S01]  /*0030*/  IMAD.MOV.U32 R11, RZ, RZ, RZ ;  /* 0x000000ffff0b7224 */ /* 0x000fe200078e00ff */
[----:B------:R-:W-:Y:S01]  /*0040*/  ULDC.64 UR4, c[0x0][0x208] ;  /* 0x0000820000047ab9 */ /* 0x000fe20000000a00 */
[----:B------:R-:W3:Y:S05]  /*0050*/  S2R R9, SR_CTAID.X ;  /* 0x0000000000097919 */ /* 0x000eea0000002500 */
[----:B------:R-:W4:Y:S08]  /*0060*/  LDC.64 R4, c[0x0][0x218] ;  /* 0x00008600ff047b82 */ /* 0x000f300000000a00 */
[----:B------:R-:W5:Y:S01]  /*0070*/  LDC.64 R6, c[0x0][0x220] ;  /* 0x00008800ff067b82 */ /* 0x000f620000000a00 */
[----:B-1----:R-:W-:-:S05]  /*0080*/  LOP3.LUT R0, R0, 0x7f, RZ, 0xc0, !PT ;  /* 0x0000007f00007812 */ /* 0x002fca00078ec0ff */
[----:B---3--:R-:W-:-:S04]  /*0090*/  IMAD R9, R9, 0x80, R0 ;  /* 0x0000008009097824 */ /* 0x008fc800078e0200 */
[C---:B--2---:R-:W-:Y:S01]  /*00a0*/  IMAD.WIDE R2, R9.reuse, 0x4, R2 ;  /* 0x0000000409027825 */ /* 0x044fe200078e0202 */
[----:B------:R-:W-:-:S13]  /*00b0*/  ISETP.GE.AND P0, PT, R9, 0x800, PT ;  /* 0x000008000900780c */ /* 0x000fda0003f06270 */
[----:B------:R5:W2:Y:S01]  /*00c0*/  @!P0 LDG.E R11, desc[UR4][R2.64] ;  /* 0x00000004020b8981 */ /* 0x000aa2000c1e1900 */
[----:B------:R-:W-:-:S04]  /*00d0*/  SHF.R.S32.HI R0, RZ, 0x1f, R9 ;  /* 0x0000001fff007819 */ /* 0x000fc80000011409 */
[----:B------:R-:W-:-:S04]  /*00e0*/  LEA.HI R0, R0, R9, RZ, 0x9 ;  /* 0x0000000900007211 */ /* 0x000fc800078f48ff */
[----:B------:R-:W-:Y:S02]  /*00f0*/  LOP3.LUT R8, R0, 0xfffffe00, RZ, 0xc0, !PT ;  /* 0xfffffe0000087812 */ /* 0x000fe400078ec0ff */
[----:B------:R-:W-:Y:S02]  /*0100*/  SHF.R.S32.HI R0, RZ, 0x9, R0 ;  /* 0x00000009ff007819 */ /* 0x000fe40000011400 */
[----:B------:R-:W-:-:S05]  /*0110*/  IADD3 R9, R9, -R8, RZ ;  /* 0x8000000809097210 */ /* 0x000fca0007ffe0ff */
[----:B------:R-:W-:-:S04]  /*0120*/  IMAD R9, R0, 0x4e00, R9 ;  /* 0x00004e0000097824 */ /* 0x000fc800078e0209 */
[----:B----4-:R-:W-:-:S04]  /*0130*/  IMAD.WIDE R4, R9, 0x4, R4 ;  /* 0x0000000409047825 */ /* 0x010fc800078e0204 */
[----:B------:R-:W-:-:S04]  /*0140*/  IMAD.IADD R9, R8, 0x1, R9 ;  /* 0x0000000108097824 */ /* 0x000fc800078e0209 */
[----:B-----5:R-:W-:Y:S01]  /*0150*/  IMAD.WIDE R2, R9, 0x4, R6 ;  /* 0x0000000409027825 */ /* 0x020fe200078e0206 */
[----:B--2---:R1:W-:Y:S01]  /*0160*/  @!P0 STG.E desc[UR4][R4.64], R11 ;  /* 0x0000000b04008986 */ /* 0x0043e2000c101904 */
[----:B------:R-:W-:Y:S05]  /*0170*/  @P0 EXIT ;  /* 0x000000000000094d */ /* 0x000fea0003800000 */
[----:B------:R-:W-:Y:S01]  /*0180*/  STG.E desc[UR4][R2.64], R11 ;  /* 0x0000000b02007986 */ /* 0x000fe2000c101904 */
[----:B------:R-:W-:Y:S05]  /*0190*/  EXIT ;  /* 0x000000000000794d */ /* 0x000fea0003800000 */
.L_x_0:
[----:B------:R-:W-:-:S00]  /*01a0*/  BRA `(.L_x_0) ;  /* 0xfffffffc00fc7947 */ /* 0x000fc0000383ffff */
[----:B------:R-:W-:-:S00]  /*01b0*/  NOP ;  /* 0x0000000000007918 */ /* 0x000fc00000000000 */
        /* <DEDUP_REMOVED lines=12> */
.L_x_1:


//--------------------- .nv.constant0.triton_poi_fused_cat_84 --------------------------
	.section	.nv.constant0.triton_poi_fused_cat_84,"a",@progbits
	.sectionflags	@""
	.align	4
.nv.constant0.triton_poi_fused_cat_84:
	.zero		556
